//
// Generated by NVIDIA NVVM Compiler
//
// Compiler Build ID: CL-36424714
// Cuda compilation tools, release 13.0, V13.0.88
// Based on NVVM 20.0.0
//

.version 9.0
.target sm_100
.address_size 64

	// .globl	_Z15calcGradientGPUPiS_S_iii

.visible .entry _Z15calcGradientGPUPiS_S_iii(
	.param .u64 .ptr .align 1 _Z15calcGradientGPUPiS_S_iii_param_0,
	.param .u64 .ptr .align 1 _Z15calcGradientGPUPiS_S_iii_param_1,
	.param .u64 .ptr .align 1 _Z15calcGradientGPUPiS_S_iii_param_2,
	.param .u32 _Z15calcGradientGPUPiS_S_iii_param_3,
	.param .u32 _Z15calcGradientGPUPiS_S_iii_param_4,
	.param .u32 _Z15calcGradientGPUPiS_S_iii_param_5
)
{
	.reg .pred 	%p<12>;
	.reg .b32 	%r<51>;
	.reg .b32 	%f<28>;
	.reg .b64 	%rd<20>;
	.reg .b64 	%fd<5>;

	ld.param.u64 	%rd2, [_Z15calcGradientGPUPiS_S_iii_param_0];
	ld.param.u64 	%rd4, [_Z15calcGradientGPUPiS_S_iii_param_1];
	ld.param.u64 	%rd3, [_Z15calcGradientGPUPiS_S_iii_param_2];
	ld.param.u32 	%r9, [_Z15calcGradientGPUPiS_S_iii_param_3];
	ld.param.u32 	%r10, [_Z15calcGradientGPUPiS_S_iii_param_4];
	ld.param.u32 	%r8, [_Z15calcGradientGPUPiS_S_iii_param_5];
	cvta.to.global.u64 	%rd1, %rd4;
	add.s32 	%r11, %r9, -1;
	mov.u32 	%r12, %ctaid.y;
	mov.u32 	%r13, %ntid.y;
	mov.u32 	%r14, %tid.y;
	mad.lo.s32 	%r1, %r12, %r13, %r14;
	mov.u32 	%r15, %ctaid.x;
	mov.u32 	%r16, %ntid.x;
	mov.u32 	%r17, %tid.x;
	mad.lo.s32 	%r18, %r15, %r16, %r17;
	add.s32 	%r19, %r10, -1;
	setp.ge.s32 	%p1, %r1, %r19;
	setp.ge.s32 	%p2, %r18, %r11;
	or.pred  	%p3, %p1, %p2;
	@%p3 bra 	$L__BB0_7;
	setp.eq.s32 	%p4, %r1, 0;
	setp.lt.s32 	%p5, %r18, 1;
	or.pred  	%p6, %p4, %p5;
	@%p6 bra 	$L__BB0_7;
	mad.lo.s32 	%r3, %r9, %r1, %r18;
	not.b32 	%r20, %r9;
	add.s32 	%r21, %r3, %r20;
	cvta.to.global.u64 	%rd5, %rd2;
	mul.wide.s32 	%rd6, %r21, 4;
	add.s64 	%rd7, %rd5, %rd6;
	ld.global.u32 	%r22, [%rd7];
	add.s64 	%rd8, %rd7, 4;
	ld.global.u32 	%r23, [%rd7+4];
	shl.b32 	%r24, %r23, 1;
	add.s32 	%r25, %r24, %r22;
	ld.global.u32 	%r26, [%rd7+8];
	add.s32 	%r27, %r26, %r25;
	mul.wide.s32 	%rd9, %r9, 4;
	add.s64 	%rd10, %rd8, %rd9;
	add.s64 	%rd11, %rd7, %rd9;
	ld.global.u32 	%r28, [%rd11];
	shl.b32 	%r29, %r28, 1;
	add.s32 	%r30, %r22, %r29;
	ld.global.u32 	%r31, [%rd10+4];
	shl.b32 	%r32, %r31, 1;
	add.s64 	%rd12, %rd10, %rd9;
	ld.global.u32 	%r33, [%rd12+-4];
	add.s32 	%r34, %r26, %r32;
	add.s32 	%r35, %r30, %r33;
	sub.s32 	%r36, %r34, %r35;
	ld.global.u32 	%r37, [%rd12];
	shl.b32 	%r38, %r37, 1;
	add.s32 	%r39, %r33, %r38;
	ld.global.u32 	%r40, [%rd12+4];
	add.s32 	%r4, %r40, %r36;
	add.s32 	%r41, %r39, %r40;
	sub.s32 	%r5, %r27, %r41;
	setp.eq.s32 	%p7, %r4, 0;
	mov.f32 	%f27, 0f3FC90FDB;
	@%p7 bra 	$L__BB0_4;
	cvt.rn.f32.s32 	%f4, %r5;
	cvt.rn.f32.s32 	%f5, %r4;
	div.rn.f32 	%f6, %f4, %f5;
	abs.f32 	%f7, %f6;
	setp.gt.f32 	%p8, %f7, 0f3F800000;
	rcp.approx.ftz.f32 	%f8, %f7;
	selp.f32 	%f9, %f8, %f7, %p8;
	mul.f32 	%f10, %f9, %f9;
	fma.rn.f32 	%f11, %f10, 0f3B2090AA, 0fBC6BE14F;
	fma.rn.f32 	%f12, %f11, %f10, 0f3D23397E;
	fma.rn.f32 	%f13, %f12, %f10, 0fBD948A7A;
	fma.rn.f32 	%f14, %f13, %f10, 0f3DD76B21;
	fma.rn.f32 	%f15, %f14, %f10, 0fBE111E88;
	fma.rn.f32 	%f16, %f15, %f10, 0f3E4CAF60;
	fma.rn.f32 	%f17, %f16, %f10, 0fBEAAAA27;
	mul.f32 	%f18, %f10, %f17;
	fma.rn.f32 	%f19, %f18, %f9, %f9;
	neg.f32 	%f20, %f19;
	fma.rn.f32 	%f21, 0f3F6EE581, 0f3FD774EB, %f20;
	selp.f32 	%f22, %f21, %f19, %p8;
	setp.num.f32 	%p9, %f7, %f7;
	copysign.f32 	%f23, %f6, %f22;
	selp.f32 	%f27, %f23, %f22, %p9;
$L__BB0_4:
	setp.lt.f32 	%p10, %f27, 0f00000000;
	cvt.f64.f32 	%fd1, %f27;
	add.f64 	%fd2, %fd1, 0d400921FB54442D18;
	cvt.rn.f32.f64 	%f24, %fd2;
	selp.f32 	%f25, %f24, %f27, %p10;
	mul.f32 	%f26, %f25, 0f3FCBB7E4;
	cvt.f64.f32 	%fd3, %f26;
	add.f64 	%fd4, %fd3, 0dBFB999999999999A;
	cvt.rzi.s32.f64 	%r42, %fd4;
	shr.s32 	%r43, %r42, 31;
	shr.u32 	%r44, %r43, 30;
	add.s32 	%r45, %r42, %r44;
	and.b32  	%r46, %r45, -4;
	sub.s32 	%r47, %r42, %r46;
	cvta.to.global.u64 	%rd13, %rd3;
	mul.wide.s32 	%rd14, %r3, 4;
	add.s64 	%rd15, %rd13, %rd14;
	st.global.u32 	[%rd15], %r47;
	abs.s32 	%r48, %r4;
	abs.s32 	%r49, %r5;
	add.s32 	%r6, %r49, %r48;
	setp.le.s32 	%p11, %r6, %r8;
	@%p11 bra 	$L__BB0_6;
	add.s64 	%rd19, %rd1, %rd14;
	st.global.u32 	[%rd19], %r6;
	bra.uni 	$L__BB0_7;
$L__BB0_6:
	add.s64 	%rd17, %rd1, %rd14;
	mov.b32 	%r50, 0;
	st.global.u32 	[%rd17], %r50;
$L__BB0_7:
	ret;

}


// ===== COMPILED SASS (sm_100) =====

	.target	sm_100

	.elftype	@"ET_EXEC"


//--------------------- .note.nv.tkinfo           --------------------------
	.section	.note.nv.tkinfo,"",@"SHT_NOTE"
	.sectionflags	@"SHF_NOTE_NV_TKINFO"
	.tkinfo
        /*0018*/ 	.word	0x00000002
        /*0030*/ 	.string	""
        /*0030*/ 	.string	"ptxas"
        /*0030*/ 	.string	"Cuda compilation tools, release 13.0, V13.0.88"
        /*0030*/ 	.string	"Build cuda_13.0.r13.0/compiler.36424714_0"
        /*0030*/ 	.string	"-arch sm_100 -m 64 "



//--------------------- .note.nv.cuinfo           --------------------------
	.section	.note.nv.cuinfo,"",@"SHT_NOTE"
	.sectionflags	@"SHF_NOTE_NV_CUINFO"
        /*0018*/ 	.short	0x0002
        /*001a*/ 	.short	0x0064
        /*001c*/ 	.short	0x0082
	.zero		2


//--------------------- .nv.info                  --------------------------
	.section	.nv.info,"",@"SHT_CUDA_INFO"
	.align	4


	//----- nvinfo : EIATTR_REGCOUNT
	.align		4
        /*0000*/ 	.byte	0x04, 0x2f
        /*0002*/ 	.short	(.L_1 - .L_0)
	.align		4
.L_0:
        /*0004*/ 	.word	index@(_Z15calcGradientGPUPiS_S_iii)
        /*0008*/ 	.word	0x00000013


	//----- nvinfo : EIATTR_FRAME_SIZE
	.align		4
.L_1:
        /*000c*/ 	.byte	0x04, 0x11
        /*000e*/ 	.short	(.L_3 - .L_2)
	.align		4
.L_2:
        /*0010*/ 	.word	index@($__internal_0_$__cuda_sm3x_div_rn_noftz_f32_slowpath)
        /*0014*/ 	.word	0x00000000


	//----- nvinfo : EIATTR_FRAME_SIZE
	.align		4
.L_3:
        /*0018*/ 	.byte	0x04, 0x11
        /*001a*/ 	.short	(.L_5 - .L_4)
	.align		4
.L_4:
        /*001c*/ 	.word	index@(_Z15calcGradientGPUPiS_S_iii)
        /*0020*/ 	.word	0x00000000


	//----- nvinfo : EIATTR_MIN_STACK_SIZE
	.align		4
.L_5:
        /*0024*/ 	.byte	0x04, 0x12
        /*0026*/ 	.short	(.L_7 - .L_6)
	.align		4
.L_6:
        /*0028*/ 	.word	index@(_Z15calcGradientGPUPiS_S_iii)
        /*002c*/ 	.word	0x00000000
.L_7:


//--------------------- .nv.compat                --------------------------
	.section	.nv.compat,"",@"SHT_CUDA_COMPAT_INFO"
	.align	4
        /*0000*/ 	.byte	0x02, 0x09, 0x00, 0x00, 0x02, 0x02, 0x01, 0x00, 0x02, 0x05, 0x05, 0x00, 0x03, 0x07, 0x01, 0x01
        /*0010*/ 	.byte	0x02, 0x03, 0x00, 0x00, 0x02, 0x06, 0x01, 0x00, 0x04, 0x0b, 0x08, 0x00, 0x01, 0x00, 0x00, 0x00
        /*0020*/ 	.byte	0x00, 0x00, 0x00, 0x00


//--------------------- .nv.info._Z15calcGradientGPUPiS_S_iii --------------------------
	.section	.nv.info._Z15calcGradientGPUPiS_S_iii,"",@"SHT_CUDA_INFO"
	.sectionflags	@""
	.align	4


	//----- nvinfo : EIATTR_CUDA_API_VERSION
	.align		4
        /*0000*/ 	.byte	0x04, 0x37
        /*0002*/ 	.short	(.L_9 - .L_8)
.L_8:
        /*0004*/ 	.word	0x00000082


	//----- nvinfo : EIATTR_KPARAM_INFO
	.align		4
.L_9:
        /*0008*/ 	.byte	0x04, 0x17
        /*000a*/ 	.short	(.L_11 - .L_10)
.L_10:
        /*000c*/ 	.word	0x00000000
        /*0010*/ 	.short	0x0005
        /*0012*/ 	.short	0x0020
        /*0014*/ 	.byte	0x00, 0xf0, 0x11, 0x00


	//----- nvinfo : EIATTR_KPARAM_INFO
	.align		4
.L_11:
        /*0018*/ 	.byte	0x04, 0x17
        /*001a*/ 	.short	(.L_13 - .L_12)
.L_12:
        /*001c*/ 	.word	0x00000000
        /*0020*/ 	.short	0x0004
        /*0022*/ 	.short	0x001c
        /*0024*/ 	.byte	0x00, 0xf0, 0x11, 0x00


	//----- nvinfo : EIATTR_KPARAM_INFO
	.align		4
.L_13:
        /*0028*/ 	.byte	0x04, 0x17
        /*002a*/ 	.short	(.L_15 - .L_14)
.L_14:
        /*002c*/ 	.word	0x00000000
        /*0030*/ 	.short	0x0003
        /*0032*/ 	.short	0x0018
        /*0034*/ 	.byte	0x00, 0xf0, 0x11, 0x00


	//----- nvinfo : EIATTR_KPARAM_INFO
	.align		4
.L_15:
        /*0038*/ 	.byte	0x04, 0x17
        /*003a*/ 	.short	(.L_17 - .L_16)
.L_16:
        /*003c*/ 	.word	0x00000000
        /*0040*/ 	.short	0x0002
        /*0042*/ 	.short	0x0010
        /*0044*/ 	.byte	0x00, 0xf5, 0x21, 0x00


	//----- nvinfo : EIATTR_KPARAM_INFO
	.align		4
.L_17:
        /*0048*/ 	.byte	0x04, 0x17
        /*004a*/ 	.short	(.L_19 - .L_18)
.L_18:
        /*004c*/ 	.word	0x00000000
        /*0050*/ 	.short	0x0001
        /*0052*/ 	.short	0x0008
        /*0054*/ 	.byte	0x00, 0xf5, 0x21, 0x00


	//----- nvinfo : EIATTR_KPARAM_INFO
	.align		4
.L_19:
        /*0058*/ 	.byte	0x04, 0x17
        /*005a*/ 	.short	(.L_21 - .L_20)
.L_20:
        /*005c*/ 	.word	0x00000000
        /*0060*/ 	.short	0x0000
        /*0062*/ 	.short	0x0000
        /*0064*/ 	.byte	0x00, 0xf5, 0x21, 0x00


	//----- nvinfo : EIATTR_SPARSE_MMA_MASK
	.align		4
.L_21:
        /*0068*/ 	.byte	0x03, 0x50
        /*006a*/ 	.short	0x0000


	//----- nvinfo : EIATTR_MAXREG_COUNT
	.align		4
        /*006c*/ 	.byte	0x03, 0x1b
        /*006e*/ 	.short	0x00ff


	//----- nvinfo : EIATTR_MERCURY_ISA_VERSION
	.align		4
        /*0070*/ 	.byte	0x03, 0x5f
        /*0072*/ 	.short	0x0101


	//----- nvinfo : EIATTR_VRC_CTA_INIT_COUNT
	.align		4
        /*0074*/ 	.byte	0x02, 0x4a
	.zero		1
	.zero		1


	//----- nvinfo : EIATTR_EXIT_INSTR_OFFSETS
	.align		4
        /*0078*/ 	.byte	0x04, 0x1c
        /*007a*/ 	.short	(.L_23 - .L_22)


	//   ....[0]....
.L_22:
        /*007c*/ 	.word	0x000000e0


	//   ....[1]....
        /*0080*/ 	.word	0x00000110


	//   ....[2]....
        /*0084*/ 	.word	0x000006c0


	//   ....[3]....
        /*0088*/ 	.word	0x00000700


	//----- nvinfo : EIATTR_CRS_STACK_SIZE
	.align		4
.L_23:
        /*008c*/ 	.byte	0x04, 0x1e
        /*008e*/ 	.short	(.L_25 - .L_24)
.L_24:
        /*0090*/ 	.word	0x00000000


	//----- nvinfo : EIATTR_CBANK_PARAM_SIZE
	.align		4
.L_25:
        /*0094*/ 	.byte	0x03, 0x19
        /*0096*/ 	.short	0x0024


	//----- nvinfo : EIATTR_PARAM_CBANK
	.align		4
        /*0098*/ 	.byte	0x04, 0x0a
        /*009a*/ 	.short	(.L_27 - .L_26)
	.align		4
.L_26:
        /*009c*/ 	.word	index@(.nv.constant0._Z15calcGradientGPUPiS_S_iii)
        /*00a0*/ 	.short	0x0380
        /*00a2*/ 	.short	0x0024


	//----- nvinfo : EIATTR_SW_WAR
	.align		4
.L_27:
        /*00a4*/ 	.byte	0x04, 0x36
        /*00a6*/ 	.short	(.L_29 - .L_28)
.L_28:
        /*00a8*/ 	.word	0x00000008
.L_29:


//--------------------- .nv.callgraph             --------------------------
	.section	.nv.callgraph,"",@"SHT_CUDA_CALLGRAPH"
	.align	4
	.sectionentsize	8
	.align		4
        /*0000*/ 	.word	0x00000000
	.align		4
        /*0004*/ 	.word	0xffffffff
	.align		4
        /*0008*/ 	.word	0x00000000
	.align		4
        /*000c*/ 	.word	0xfffffffe
	.align		4
        /*0010*/ 	.word	0x00000000
	.align		4
        /*0014*/ 	.word	0xfffffffd
	.align		4
        /*0018*/ 	.word	0x00000000
	.align		4
        /*001c*/ 	.word	0xfffffffc


//--------------------- .text._Z15calcGradientGPUPiS_S_iii --------------------------
	.section	.text._Z15calcGradientGPUPiS_S_iii,"ax",@progbits
	.align	128
        .global         _Z15calcGradientGPUPiS_S_iii
        .type           _Z15calcGradientGPUPiS_S_iii,@function
        .size           _Z15calcGradientGPUPiS_S_iii,(.L_x_16 - _Z15calcGradientGPUPiS_S_iii)
        .other          _Z15calcGradientGPUPiS_S_iii,@"STO_CUDA_ENTRY STV_DEFAULT"
_Z15calcGradientGPUPiS_S_iii:
.text._Z15calcGradientGPUPiS_S_iii:
[----:B------:R-:W-:Y:S01]  /*0000*/  LDC R1, c[0x0][0x37c] ;  /* 0x0000df00ff017b82 */ /* 0x000fe20000000800 */
[----:B------:R-:W0:Y:S07]  /*0010*/  S2R R0, SR_TID.X ;  /* 0x0000000000007919 */ /* 0x000e2e0000002100 */
[----:B------:R-:W1:Y:S01]  /*0020*/  LDC R3, c[0x0][0x364] ;  /* 0x0000d900ff037b82 */ /* 0x000e620000000800 */
[----:B------:R-:W1:Y:S07]  /*0030*/  S2R R2, SR_TID.Y ;  /* 0x0000000000027919 */ /* 0x000e6e0000002200 */
[----:B------:R-:W0:Y:S08]  /*0040*/  S2UR UR5, SR_CTAID.X ;  /* 0x00000000000579c3 */ /* 0x000e300000002500 */
[----:B------:R-:W0:Y:S08]  /*0050*/  LDC R9, c[0x0][0x360] ;  /* 0x0000d800ff097b82 */ /* 0x000e300000000800 */
[----:B------:R-:W2:Y:S08]  /*0060*/  LDC.64 R4, c[0x0][0x398] ;  /* 0x0000e600ff047b82 */ /* 0x000eb00000000a00 */
[----:B------:R-:W1:Y:S01]  /*0070*/  S2UR UR4, SR_CTAID.Y ;  /* 0x00000000000479c3 */ /* 0x000e620000002600 */
[----:B0-----:R-:W-:-:S02]  /*0080*/  IMAD R9, R9, UR5, R0 ;  /* 0x0000000509097c24 */ /* 0x001fc4000f8e0200 */
[----:B--2---:R-:W-:-:S05]  /*0090*/  VIADD R0, R4, 0xffffffff ;  /* 0xffffffff04007836 */ /* 0x004fca0000000000 */
[----:B------:R-:W-:Y:S01]  /*00a0*/  ISETP.GE.AND P0, PT, R9, R0, PT ;  /* 0x000000000900720c */ /* 0x000fe20003f06270 */
[----:B-1----:R-:W-:Y:S02]  /*00b0*/  IMAD R3, R3, UR4, R2 ;  /* 0x0000000403037c24 */ /* 0x002fe4000f8e0202 */
[----:B------:R-:W-:-:S05]  /*00c0*/  VIADD R2, R5, 0xffffffff ;  /* 0xffffffff05027836 */ /* 0x000fca0000000000 */
[----:B------:R-:W-:-:S13]  /*00d0*/  ISETP.GE.OR P0, PT, R3, R2, P0 ;  /* 0x000000020300720c */ /* 0x000fda0000706670 */
[----:B------:R-:W-:Y:S05]  /*00e0*/  @P0 EXIT ;  /* 0x000000000000094d */ /* 0x000fea0003800000 */
[----:B------:R-:W-:-:S04]  /*00f0*/  ISETP.GE.AND P0, PT, R9, 0x1, PT ;  /* 0x000000010900780c */ /* 0x000fc80003f06270 */
[----:B------:R-:W-:-:S13]  /*0100*/  ISETP.EQ.OR P0, PT, R3, RZ, !P0 ;  /* 0x000000ff0300720c */ /* 0x000fda0004702670 */
[----:B------:R-:W-:Y:S05]  /*0110*/  @P0 EXIT ;  /* 0x000000000000094d */ /* 0x000fea0003800000 */
[----:B------:R-:W0:Y:S01]  /*0120*/  LDC.64 R6, c[0x0][0x380] ;  /* 0x0000e000ff067b82 */ /* 0x000e220000000a00 */
[-C--:B------:R-:W-:Y:S01]  /*0130*/  IMAD R2, R3, R4.reuse, R9 ;  /* 0x0000000403027224 */ /* 0x080fe200078e0209 */
[----:B------:R-:W-:Y:S01]  /*0140*/  LOP3.LUT R3, RZ, R4, RZ, 0x33, !PT ;  /* 0x00000004ff037212 */ /* 0x000fe200078e33ff */
[----:B------:R-:W1:Y:S04]  /*0150*/  LDCU.64 UR4, c[0x0][0x358] ;  /* 0x00006b00ff0477ac */ /* 0x000e680008000a00 */
[----:B------:R-:W-:-:S04]  /*0160*/  IMAD.IADD R3, R2, 0x1, R3 ;  /* 0x0000000102037824 */ /* 0x000fc800078e0203 */
[----:B0-----:R-:W-:-:S05]  /*0170*/  IMAD.WIDE R6, R3, 0x4, R6 ;  /* 0x0000000403067825 */ /* 0x001fca00078e0206 */
[----:B-1----:R-:W2:Y:S01]  /*0180*/  LDG.E R0, desc[UR4][R6.64] ;  /* 0x0000000406007981 */ /* 0x002ea2000c1e1900 */
[----:B------:R-:W-:-:S03]  /*0190*/  IMAD.WIDE R8, R4, 0x4, R6 ;  /* 0x0000000404087825 */ /* 0x000fc600078e0206 */
[----:B------:R-:W3:Y:S01]  /*01a0*/  LDG.E R12, desc[UR4][R6.64+0x8] ;  /* 0x00000804060c7981 */ /* 0x000ee2000c1e1900 */
[----:B------:R-:W-:-:S03]  /*01b0*/  IMAD.WIDE R10, R4, 0x4, R8 ;  /* 0x00000004040a7825 */ /* 0x000fc600078e0208 */
[----:B------:R-:W2:Y:S04]  /*01c0*/  LDG.E R5, desc[UR4][R8.64] ;  /* 0x0000000408057981 */ /* 0x000ea8000c1e1900 */
[----:B------:R-:W3:Y:S04]  /*01d0*/  LDG.E R13, desc[UR4][R8.64+0x8] ;  /* 0x00000804080d7981 */ /* 0x000ee8000c1e1900 */
[----:B------:R-:W4:Y:S04]  /*01e0*/  LDG.E R14, desc[UR4][R10.64] ;  /* 0x000000040a0e7981 */ /* 0x000f28000c1e1900 */
[----:B------:R-:W5:Y:S04]  /*01f0*/  LDG.E R16, desc[UR4][R10.64+0x8] ;  /* 0x000008040a107981 */ /* 0x000f68000c1e1900 */
[----:B------:R-:W5:Y:S04]  /*0200*/  LDG.E R15, desc[UR4][R10.64+0x4] ;  /* 0x000004040a0f7981 */ /* 0x000f68000c1e1900 */
[----:B------:R-:W5:Y:S01]  /*0210*/  LDG.E R3, desc[UR4][R6.64+0x4] ;  /* 0x0000040406037981 */ /* 0x000f62000c1e1900 */
[----:B------:R-:W-:Y:S01]  /*0220*/  BSSY.RECONVERGENT B0, `(.L_x_0) ;  /* 0x000002e000007945 */ /* 0x000fe20003800200 */
[----:B--2---:R-:W-:-:S02]  /*0230*/  IMAD R5, R5, 0x2, R0 ;  /* 0x0000000205057824 */ /* 0x004fc400078e0200 */
[----:B---3--:R-:W-:-:S05]  /*0240*/  IMAD R13, R13, 0x2, R12 ;  /* 0x000000020d0d7824 */ /* 0x008fca00078e020c */
[----:B----4-:R-:W-:-:S05]  /*0250*/  IADD3 R4, PT, PT, R13, -R5, -R14 ;  /* 0x800000050d047210 */ /* 0x010fca0007ffe80e */
[----:B-----5:R-:W-:-:S05]  /*0260*/  IMAD.IADD R4, R4, 0x1, R16 ;  /* 0x0000000104047824 */ /* 0x020fca00078e0210 */
[----:B------:R-:W-:Y:S01]  /*0270*/  ISETP.NE.AND P0, PT, R4, RZ, PT ;  /* 0x000000ff0400720c */ /* 0x000fe20003f05270 */
[----:B------:R-:W-:Y:S02]  /*0280*/  IMAD R15, R15, 0x2, R14 ;  /* 0x000000020f0f7824 */ /* 0x000fe400078e020e */
[----:B------:R-:W-:Y:S02]  /*0290*/  IMAD R3, R3, 0x2, R0 ;  /* 0x0000000203037824 */ /* 0x000fe400078e0200 */
[----:B------:R-:W-:Y:S02]  /*02a0*/  IMAD.IADD R5, R15, 0x1, R16 ;  /* 0x000000010f057824 */ /* 0x000fe400078e0210 */
[----:B------:R-:W-:-:S03]  /*02b0*/  IMAD.MOV.U32 R0, RZ, RZ, 0x3fc90fdb ;  /* 0x3fc90fdbff007424 */ /* 0x000fc600078e00ff */
[----:B------:R-:W-:-:S03]  /*02c0*/  IADD3 R5, PT, PT, -R5, R12, R3 ;  /* 0x0000000c05057210 */ /* 0x000fc60007ffe103 */
[----:B------:R-:W-:Y:S05]  /*02d0*/  @!P0 BRA `(.L_x_1) ;  /* 0x0000000000888947 */ /* 0x000fea0003800000 */
[----:B------:R-:W-:Y:S01]  /*02e0*/  I2FP.F32.S32 R3, R4 ;  /* 0x0000000400037245 */ /* 0x000fe20000201400 */
[----:B------:R-:W-:Y:S01]  /*02f0*/  BSSY.RECONVERGENT B1, `(.L_x_2) ;  /* 0x000000d000017945 */ /* 0x000fe20003800200 */
[----:B------:R-:W-:Y:S02]  /*0300*/  I2FP.F32.S32 R0, R5 ;  /* 0x0000000500007245 */ /* 0x000fe40000201400 */
[----:B------:R-:W0:Y:S08]  /*0310*/  MUFU.RCP R6, R3 ;  /* 0x0000000300067308 */ /* 0x000e300000001000 */
[----:B------:R-:W1:Y:S01]  /*0320*/  FCHK P0, R0, R3 ;  /* 0x0000000300007302 */ /* 0x000e620000000000 */
[----:B0-----:R-:W-:-:S04]  /*0330*/  FFMA R7, -R3, R6, 1 ;  /* 0x3f80000003077423 */ /* 0x001fc80000000106 */
[----:B------:R-:W-:-:S04]  /*0340*/  FFMA R7, R6, R7, R6 ;  /* 0x0000000706077223 */ /* 0x000fc80000000006 */
[----:B------:R-:W-:-:S04]  /*0350*/  FFMA R6, R0, R7, RZ ;  /* 0x0000000700067223 */ /* 0x000fc800000000ff */
[----:B------:R-:W-:-:S04]  /*0360*/  FFMA R8, -R3, R6, R0 ;  /* 0x0000000603087223 */ /* 0x000fc80000000100 */
[----:B------:R-:W-:Y:S01]  /*0370*/  FFMA R6, R7, R8, R6 ;  /* 0x0000000807067223 */ /* 0x000fe20000000006 */
[----:B-1----:R-:W-:Y:S06]  /*0380*/  @!P0 BRA `(.L_x_3) ;  /* 0x00000000000c8947 */ /* 0x002fec0003800000 */
[----:B------:R-:W-:-:S07]  /*0390*/  MOV R6, 0x3b0 ;  /* 0x000003b000067802 */ /* 0x000fce0000000f00 */
[----:B------:R-:W-:Y:S05]  /*03a0*/  CALL.REL.NOINC `($__internal_0_$__cuda_sm3x_div_rn_noftz_f32_slowpath) ;  /* 0x0000000000d87944 */ /* 0x000fea0003c00000 */
[----:B------:R-:W-:-:S07]  /*03b0*/  IMAD.MOV.U32 R6, RZ, RZ, R0 ;  /* 0x000000ffff067224 */ /* 0x000fce00078e0000 */
.L_x_3:
[----:B------:R-:W-:Y:S05]  /*03c0*/  BSYNC.RECONVERGENT B1 ;  /* 0x0000000000017941 */ /* 0x000fea0003800200 */
.L_x_2:
[----:B------:R-:W0:Y:S01]  /*03d0*/  MUFU.RCP R3, |R6| ;  /* 0x4000000600037308 */ /* 0x000e220000001000 */
[----:B------:R-:W-:Y:S01]  /*03e0*/  FSETP.GT.AND P0, PT, |R6|, 1, PT ;  /* 0x3f8000000600780b */ /* 0x000fe20003f04200 */
[----:B------:R-:W-:Y:S02]  /*03f0*/  HFMA2 R7, -RZ, RZ, 0.890625, -0.00056934356689453125 ;  /* 0x3b2090aaff077431 */ /* 0x000fe400000001ff */
[----:B------:R-:W-:Y:S01]  /*0400*/  IMAD.MOV.U32 R8, RZ, RZ, 0x3f6ee581 ;  /* 0x3f6ee581ff087424 */ /* 0x000fe200078e00ff */
[----:B0-----:R-:W-:-:S05]  /*0410*/  FSEL R3, R3, |R6|, P0 ;  /* 0x4000000603037208 */ /* 0x001fca0000000000 */
[----:B------:R-:W-:-:S04]  /*0420*/  FMUL R0, R3, R3 ;  /* 0x0000000303007220 */ /* 0x000fc80000400000 */
[----:B------:R-:W-:-:S04]  /*0430*/  FFMA R7, R0, R7, -0.014396979473531246185 ;  /* 0xbc6be14f00077423 */ /* 0x000fc80000000007 */
[----:B------:R-:W-:-:S04]  /*0440*/  FFMA R7, R0, R7, 0.039849750697612762451 ;  /* 0x3d23397e00077423 */ /* 0x000fc80000000007 */
[----:B------:R-:W-:-:S04]  /*0450*/  FFMA R7, R0, R7, -0.072529748082160949707 ;  /* 0xbd948a7a00077423 */ /* 0x000fc80000000007 */
[----:B------:R-:W-:-:S04]  /*0460*/  FFMA R7, R0, R7, 0.10518480092287063599 ;  /* 0x3dd76b2100077423 */ /* 0x000fc80000000007 */
[----:B------:R-:W-:-:S04]  /*0470*/  FFMA R7, R0, R7, -0.14171802997589111328 ;  /* 0xbe111e8800077423 */ /* 0x000fc80000000007 */
[----:B------:R-:W-:-:S04]  /*0480*/  FFMA R7, R0, R7, 0.19988775253295898438 ;  /* 0x3e4caf6000077423 */ /* 0x000fc80000000007 */
[----:B------:R-:W-:-:S04]  /*0490*/  FFMA R7, R0, R7, -0.33332940936088562012 ;  /* 0xbeaaaa2700077423 */ /* 0x000fc80000000007 */
[----:B------:R-:W-:-:S04]  /*04a0*/  FMUL R0, R0, R7 ;  /* 0x0000000700007220 */ /* 0x000fc80000400000 */
[----:B------:R-:W-:-:S04]  /*04b0*/  FFMA R3, R3, R0, R3 ;  /* 0x0000000003037223 */ /* 0x000fc80000000003 */
[----:B------:R-:W-:Y:S01]  /*04c0*/  @P0 FFMA R3, R8, 1.6832555532455444336, -R3 ;  /* 0x3fd774eb08030823 */ /* 0x000fe20000000803 */
[----:B------:R-:W-:-:S04]  /*04d0*/  FSETP.NAN.AND P0, PT, |R6|, |R6|, PT ;  /* 0x400000060600720b */ /* 0x000fc80003f08200 */
[----:B------:R-:W-:-:S04]  /*04e0*/  LOP3.LUT R0, R3, 0x80000000, R6, 0xb8, !PT ;  /* 0x8000000003007812 */ /* 0x000fc800078eb806 */
[----:B------:R-:W-:-:S07]  /*04f0*/  FSEL R0, R0, R3, !P0 ;  /* 0x0000000300007208 */ /* 0x000fce0004000000 */
.L_x_1:
[----:B------:R-:W-:Y:S05]  /*0500*/  BSYNC.RECONVERGENT B0 ;  /* 0x0000000000007941 */ /* 0x000fea0003800200 */
.L_x_0:
[----:B------:R-:W0:Y:S01]  /*0510*/  F2F.F64.F32 R6, R0 ;  /* 0x0000000000067310 */ /* 0x000e220000201800 */
[----:B------:R-:W-:Y:S01]  /*0520*/  FSETP.GEU.AND P0, PT, R0, RZ, PT ;  /* 0x000000ff0000720b */ /* 0x000fe20003f0e000 */
[----:B------:R-:W-:Y:S01]  /*0530*/  UMOV UR6, 0x54442d18 ;  /* 0x54442d1800067882 */ /* 0x000fe20000000000 */
[----:B------:R-:W-:Y:S01]  /*0540*/  UMOV UR7, 0x400921fb ;  /* 0x400921fb00077882 */ /* 0x000fe20000000000 */
[----:B------:R-:W-:Y:S02]  /*0550*/  IABS R11, R5 ;  /* 0x00000005000b7213 */ /* 0x000fe40000000000 */
[----:B------:R-:W-:-:S05]  /*0560*/  IABS R8, R4 ;  /* 0x0000000400087213 */ /* 0x000fca0000000000 */
[----:B------:R-:W-:Y:S01]  /*0570*/  IMAD.IADD R11, R11, 0x1, R8 ;  /* 0x000000010b0b7824 */ /* 0x000fe200078e0208 */
[----:B0-----:R-:W-:Y:S01]  /*0580*/  DADD R6, R6, UR6 ;  /* 0x0000000606067e29 */ /* 0x001fe20008000000 */
[----:B------:R-:W0:Y:S01]  /*0590*/  LDCU UR6, c[0x0][0x3a0] ;  /* 0x00007400ff0677ac */ /* 0x000e220008000800 */
[----:B------:R-:W-:-:S04]  /*05a0*/  UMOV UR7, 0x3fb99999 ;  /* 0x3fb9999900077882 */ /* 0x000fc80000000000 */
[----:B------:R1:W2:Y:S04]  /*05b0*/  @!P0 F2F.F32.F64 R0, R6 ;  /* 0x0000000600008310 */ /* 0x0002a80000301000 */
[----:B-1----:R-:W1:Y:S01]  /*05c0*/  LDC.64 R6, c[0x0][0x390] ;  /* 0x0000e400ff067b82 */ /* 0x002e620000000a00 */
[----:B0-----:R-:W-:Y:S01]  /*05d0*/  ISETP.GT.AND P0, PT, R11, UR6, PT ;  /* 0x000000060b007c0c */ /* 0x001fe2000bf04270 */
[----:B------:R-:W-:Y:S01]  /*05e0*/  UMOV UR6, 0x9999999a ;  /* 0x9999999a00067882 */ /* 0x000fe20000000000 */
[----:B--2---:R-:W-:-:S04]  /*05f0*/  FMUL R0, R0, 1.5915493965148925781 ;  /* 0x3fcbb7e400007820 */ /* 0x004fc80000400000 */
[----:B------:R-:W0:Y:S07]  /*0600*/  F2F.F64.F32 R4, R0 ;  /* 0x0000000000047310 */ /* 0x000e2e0000201800 */
[----:B------:R-:W2:Y:S01]  /*0610*/  @P0 LDC.64 R8, c[0x0][0x388] ;  /* 0x0000e200ff080b82 */ /* 0x000ea20000000a00 */
[----:B0-----:R-:W-:Y:S01]  /*0620*/  DADD R4, R4, -UR6 ;  /* 0x8000000604047e29 */ /* 0x001fe20008000000 */
[----:B-1----:R-:W-:-:S09]  /*0630*/  IMAD.WIDE R6, R2, 0x4, R6 ;  /* 0x0000000402067825 */ /* 0x002fd200078e0206 */
[----:B------:R-:W0:Y:S01]  /*0640*/  F2I.F64.TRUNC R4, R4 ;  /* 0x0000000400047311 */ /* 0x000e22000030d100 */
[----:B--2---:R-:W-:Y:S01]  /*0650*/  @P0 IMAD.WIDE R8, R2, 0x4, R8 ;  /* 0x0000000402080825 */ /* 0x004fe200078e0208 */
[----:B0-----:R-:W-:-:S04]  /*0660*/  SHF.R.S32.HI R3, RZ, 0x1f, R4 ;  /* 0x0000001fff037819 */ /* 0x001fc80000011404 */
[----:B------:R-:W-:-:S04]  /*0670*/  LEA.HI R3, R3, R4, RZ, 0x2 ;  /* 0x0000000403037211 */ /* 0x000fc800078f10ff */
[----:B------:R-:W-:-:S05]  /*0680*/  LOP3.LUT R3, R3, 0xfffffffc, RZ, 0xc0, !PT ;  /* 0xfffffffc03037812 */ /* 0x000fca00078ec0ff */
[----:B------:R-:W-:-:S05]  /*0690*/  IMAD.IADD R3, R4, 0x1, -R3 ;  /* 0x0000000104037824 */ /* 0x000fca00078e0a03 */
[----:B------:R0:W-:Y:S04]  /*06a0*/  STG.E desc[UR4][R6.64], R3 ;  /* 0x0000000306007986 */ /* 0x0001e8000c101904 */
[----:B------:R0:W-:Y:S01]  /*06b0*/  @P0 STG.E desc[UR4][R8.64], R11 ;  /* 0x0000000b08000986 */ /* 0x0001e2000c101904 */
[----:B------:R-:W-:Y:S05]  /*06c0*/  @P0 EXIT ;  /* 0x000000000000094d */ /* 0x000fea0003800000 */
[----:B------:R-:W1:Y:S02]  /*06d0*/  LDC.64 R4, c[0x0][0x388] ;  /* 0x0000e200ff047b82 */ /* 0x000e640000000a00 */
[----:B-1----:R-:W-:-:S05]  /*06e0*/  IMAD.WIDE R4, R2, 0x4, R4 ;  /* 0x0000000402047825 */ /* 0x002fca00078e0204 */
[----:B------:R-:W-:Y:S01]  /*06f0*/  STG.E desc[UR4][R4.64], RZ ;  /* 0x000000ff04007986 */ /* 0x000fe2000c101904 */
[----:B------:R-:W-:Y:S05]  /*0700*/  EXIT ;  /* 0x000000000000794d */ /* 0x000fea0003800000 */
        .weak           $__internal_0_$__cuda_sm3x_div_rn_noftz_f32_slowpath
        .type           $__internal_0_$__cuda_sm3x_div_rn_noftz_f32_slowpath,@function
        .size           $__internal_0_$__cuda_sm3x_div_rn_noftz_f32_slowpath,(.L_x_16 - $__internal_0_$__cuda_sm3x_div_rn_noftz_f32_slowpath)
$__internal_0_$__cuda_sm3x_div_rn_noftz_f32_slowpath:
[--C-:B------:R-:W-:Y:S01]  /*0710*/  SHF.R.U32.HI R8, RZ, 0x17, R3.reuse ;  /* 0x00000017ff087819 */ /* 0x100fe20000011603 */
[----:B------:R-:W-:Y:S01]  /*0720*/  BSSY.RECONVERGENT B2, `(.L_x_4) ;  /* 0x0000064000027945 */ /* 0x000fe20003800200 */
[--C-:B------:R-:W-:Y:S01]  /*0730*/  SHF.R.U32.HI R7, RZ, 0x17, R0.reuse ;  /* 0x00000017ff077819 */ /* 0x100fe20000011600 */
[----:B------:R-:W-:Y:S01]  /*0740*/  IMAD.MOV.U32 R10, RZ, RZ, R0 ;  /* 0x000000ffff0a7224 */ /* 0x000fe200078e0000 */
[----:B------:R-:W-:Y:S01]  /*0750*/  LOP3.LUT R9, R8, 0xff, RZ, 0xc0, !PT ;  /* 0x000000ff08097812 */ /* 0x000fe200078ec0ff */
[----:B------:R-:W-:Y:S01]  /*0760*/  IMAD.MOV.U32 R11, RZ, RZ, R3 ;  /* 0x000000ffff0b7224 */ /* 0x000fe200078e0003 */
[----:B------:R-:W-:-:S03]  /*0770*/  LOP3.LUT R8, R7, 0xff, RZ, 0xc0, !PT ;  /* 0x000000ff07087812 */ /* 0x000fc600078ec0ff */
[----:B------:R-:W-:Y:S02]  /*0780*/  VIADD R13, R9, 0xffffffff ;  /* 0xffffffff090d7836 */ /* 0x000fe40000000000 */
[----:B------:R-:W-:-:S03]  /*0790*/  VIADD R12, R8, 0xffffffff ;  /* 0xffffffff080c7836 */ /* 0x000fc60000000000 */
[----:B------:R-:W-:-:S04]  /*07a0*/  ISETP.GT.U32.AND P0, PT, R13, 0xfd, PT ;  /* 0x000000fd0d00780c */ /* 0x000fc80003f04070 */
[----:B------:R-:W-:-:S13]  /*07b0*/  ISETP.GT.U32.OR P0, PT, R12, 0xfd, P0 ;  /* 0x000000fd0c00780c */ /* 0x000fda0000704470 */
[----:B------:R-:W-:Y:S01]  /*07c0*/  @!P0 MOV R7, RZ ;  /* 0x000000ff00078202 */ /* 0x000fe20000000f00 */
[----:B------:R-:W-:Y:S06]  /*07d0*/  @!P0 BRA `(.L_x_5) ;  /* 0x00000000005c8947 */ /* 0x000fec0003800000 */
[----:B------:R-:W-:Y:S02]  /*07e0*/  FSETP.GTU.FTZ.AND P0, PT, |R0|, +INF , PT ;  /* 0x7f8000000000780b */ /* 0x000fe40003f1c200 */
[----:B------:R-:W-:-:S04]  /*07f0*/  FSETP.GTU.FTZ.AND P1, PT, |R3|, +INF , PT ;  /* 0x7f8000000300780b */ /* 0x000fc80003f3c200 */
[----:B------:R-:W-:-:S13]  /*0800*/  PLOP3.LUT P0, PT, P0, P1, PT, 0xf8, 0x8f ;  /* 0x00000000008f781c */ /* 0x000fda0000703f70 */
[----:B------:R-:W-:Y:S05]  /*0810*/  @P0 BRA `(.L_x_6) ;  /* 0x00000004004c0947 */ /* 0x000fea0003800000 */
[----:B------:R-:W-:-:S13]  /*0820*/  LOP3.LUT P0, RZ, R11, 0x7fffffff, R10, 0xc8, !PT ;  /* 0x7fffffff0bff7812 */ /* 0x000fda000780c80a */
[----:B------:R-:W-:Y:S05]  /*0830*/  @!P0 BRA `(.L_x_7) ;  /* 0x00000004003c8947 */ /* 0x000fea0003800000 */
[C---:B------:R-:W-:Y:S02]  /*0840*/  FSETP.NEU.FTZ.AND P2, PT, |R0|.reuse, +INF , PT ;  /* 0x7f8000000000780b */ /* 0x040fe40003f5d200 */
[----:B------:R-:W-:Y:S02]  /*0850*/  FSETP.NEU.FTZ.AND P1, PT, |R3|, +INF , PT ;  /* 0x7f8000000300780b */ /* 0x000fe40003f3d200 */
[----:B------:R-:W-:-:S11]  /*0860*/  FSETP.NEU.FTZ.AND P0, PT, |R0|, +INF , PT ;  /* 0x7f8000000000780b */ /* 0x000fd60003f1d200 */
[----:B------:R-:W-:Y:S05]  /*0870*/  @!P1 BRA !P2, `(.L_x_7) ;  /* 0x00000004002c9947 */ /* 0x000fea0005000000 */
[----:B------:R-:W-:-:S04]  /*0880*/  LOP3.LUT P2, RZ, R10, 0x7fffffff, RZ, 0xc0, !PT ;  /* 0x7fffffff0aff7812 */ /* 0x000fc8000784c0ff */
[----:B------:R-:W-:-:S13]  /*0890*/  PLOP3.LUT P1, PT, P1, P2, PT, 0x2f, 0xf2 ;  /* 0x0000000000f2781c */ /* 0x000fda0000f24577 */
[----:B------:R-:W-:Y:S05]  /*08a0*/  @P1 BRA `(.L_x_8) ;  /* 0x0000000400181947 */ /* 0x000fea0003800000 */
[----:B------:R-:W-:-:S04]  /*08b0*/  LOP3.LUT P1, RZ, R11, 0x7fffffff, RZ, 0xc0, !PT ;  /* 0x7fffffff0bff7812 */ /* 0x000fc8000782c0ff */
[----:B------:R-:W-:-:S13]  /*08c0*/  PLOP3.LUT P0, PT, P0, P1, PT, 0x2f, 0xf2 ;  /* 0x0000000000f2781c */ /* 0x000fda0000702577 */
[----:B------:R-:W-:Y:S05]  /*08d0*/  @P0 BRA `(.L_x_9) ;  /* 0x0000000400000947 */ /* 0x000fea0003800000 */
[----:B------:R-:W-:Y:S02]  /*08e0*/  ISETP.GE.AND P0, PT, R12, RZ, PT ;  /* 0x000000ff0c00720c */ /* 0x000fe40003f06270 */
[----:B------:R-:W-:-:S11]  /*08f0*/  ISETP.GE.AND P1, PT, R13, RZ, PT ;  /* 0x000000ff0d00720c */ /* 0x000fd60003f26270 */
[----:B------:R-:W-:Y:S02]  /*0900*/  @P0 IMAD.MOV.U32 R7, RZ, RZ, RZ ;  /* 0x000000ffff070224 */ /* 0x000fe400078e00ff */
[----:B------:R-:W-:Y:S01]  /*0910*/  @!P0 FFMA R10, R0, 1.84467440737095516160e+19, RZ ;  /* 0x5f800000000a8823 */ /* 0x000fe200000000ff */
[----:B------:R-:W-:Y:S02]  /*0920*/  @!P0 IMAD.MOV.U32 R7, RZ, RZ, -0x40 ;  /* 0xffffffc0ff078424 */ /* 0x000fe400078e00ff */
[----:B------:R-:W-:Y:S02]  /*0930*/  @!P1 FFMA R11, R3, 1.84467440737095516160e+19, RZ ;  /* 0x5f800000030b9823 */ /* 0x000fe400000000ff */
[----:B------:R-:W-:-:S07]  /*0940*/  @!P1 VIADD R7, R7, 0x40 ;  /* 0x0000004007079836 */ /* 0x000fce0000000000 */
.L_x_5:
[----:B------:R-:W-:Y:S01]  /*0950*/  LEA R0, R9, 0xc0800000, 0x17 ;  /* 0xc080000009007811 */ /* 0x000fe200078eb8ff */
[----:B------:R-:W-:Y:S01]  /*0960*/  VIADD R8, R8, 0xffffff81 ;  /* 0xffffff8108087836 */ /* 0x000fe20000000000 */
[----:B------:R-:W-:Y:S03]  /*0970*/  BSSY.RECONVERGENT B3, `(.L_x_10) ;  /* 0x0000035000037945 */ /* 0x000fe60003800200 */
[----:B------:R-:W-:Y:S02]  /*0980*/  IMAD.IADD R11, R11, 0x1, -R0 ;  /* 0x000000010b0b7824 */ /* 0x000fe400078e0a00 */
[C---:B------:R-:W-:Y:S01]  /*0990*/  IMAD R0, R8.reuse, -0x800000, R10 ;  /* 0xff80000008007824 */ /* 0x040fe200078e020a */
[----:B------:R-:W-:Y:S01]  /*09a0*/  IADD3 R8, PT, PT, R8, 0x7f, -R9 ;  /* 0x0000007f08087810 */ /* 0x000fe20007ffe809 */
[----:B------:R-:W0:Y:S01]  /*09b0*/  MUFU.RCP R3, R11 ;  /* 0x0000000b00037308 */ /* 0x000e220000001000 */
[----:B------:R-:W-:-:S03]  /*09c0*/  FADD.FTZ R13, -R11, -RZ ;  /* 0x800000ff0b0d7221 */ /* 0x000fc60000010100 */
[----:B------:R-:W-:Y:S02]  /*09d0*/  IMAD.IADD R8, R8, 0x1, R7 ;  /* 0x0000000108087824 */ /* 0x000fe400078e0207 */
[----:B0-----:R-:W-:-:S04]  /*09e0*/  FFMA R12, R3, R13, 1 ;  /* 0x3f800000030c7423 */ /* 0x001fc8000000000d */
[----:B------:R-:W-:-:S04]  /*09f0*/  FFMA R12, R3, R12, R3 ;  /* 0x0000000c030c7223 */ /* 0x000fc80000000003 */
[----:B------:R-:W-:-:S04]  /*0a00*/  FFMA R3, R0, R12, RZ ;  /* 0x0000000c00037223 */ /* 0x000fc800000000ff */
[----:B------:R-:W-:-:S04]  /*0a10*/  FFMA R10, R13, R3, R0 ;  /* 0x000000030d0a7223 */ /* 0x000fc80000000000 */
[----:B------:R-:W-:-:S04]  /*0a20*/  FFMA R15, R12, R10, R3 ;  /* 0x0000000a0c0f7223 */ /* 0x000fc80000000003 */
[----:B------:R-:W-:-:S04]  /*0a30*/  FFMA R10, R13, R15, R0 ;  /* 0x0000000f0d0a7223 */ /* 0x000fc80000000000 */
[----:B------:R-:W-:-:S05]  /*0a40*/  FFMA R0, R12, R10, R15 ;  /* 0x0000000a0c007223 */ /* 0x000fca000000000f */
[----:B------:R-:W-:-:S04]  /*0a50*/  SHF.R.U32.HI R3, RZ, 0x17, R0 ;  /* 0x00000017ff037819 */ /* 0x000fc80000011600 */
[----:B------:R-:W-:-:S05]  /*0a60*/  LOP3.LUT R3, R3, 0xff, RZ, 0xc0, !PT ;  /* 0x000000ff03037812 */ /* 0x000fca00078ec0ff */
[----:B------:R-:W-:-:S05]  /*0a70*/  IMAD.IADD R9, R3, 0x1, R8 ;  /* 0x0000000103097824 */ /* 0x000fca00078e0208 */
[----:B------:R-:W-:-:S04]  /*0a80*/  IADD3 R3, PT, PT, R9, -0x1, RZ ;  /* 0xffffffff09037810 */ /* 0x000fc80007ffe0ff */
[----:B------:R-:W-:-:S13]  /*0a90*/  ISETP.GE.U32.AND P0, PT, R3, 0xfe, PT ;  /* 0x000000fe0300780c */ /* 0x000fda0003f06070 */
[----:B------:R-:W-:Y:S05]  /*0aa0*/  @!P0 BRA `(.L_x_11) ;  /* 0x0000000000808947 */ /* 0x000fea0003800000 */
[----:B------:R-:W-:-:S13]  /*0ab0*/  ISETP.GT.AND P0, PT, R9, 0xfe, PT ;  /* 0x000000fe0900780c */ /* 0x000fda0003f04270 */
[----:B------:R-:W-:Y:S05]  /*0ac0*/  @P0 BRA `(.L_x_12) ;  /* 0x00000000006c0947 */ /* 0x000fea0003800000 */
[----:B------:R-:W-:-:S13]  /*0ad0*/  ISETP.GE.AND P0, PT, R9, 0x1, PT ;  /* 0x000000010900780c */ /* 0x000fda0003f06270 */
[----:B------:R-:W-:Y:S05]  /*0ae0*/  @P0 BRA `(.L_x_13) ;  /* 0x0000000000740947 */ /* 0x000fea0003800000 */
[----:B------:R-:W-:Y:S02]  /*0af0*/  ISETP.GE.AND P0, PT, R9, -0x18, PT ;  /* 0xffffffe80900780c */ /* 0x000fe40003f06270 */
[----:B------:R-:W-:-:S11]  /*0b00*/  LOP3.LUT R0, R0, 0x80000000, RZ, 0xc0, !PT ;  /* 0x8000000000007812 */ /* 0x000fd600078ec0ff */
[----:B------:R-:W-:Y:S05]  /*0b10*/  @!P0 BRA `(.L_x_13) ;  /* 0x0000000000688947 */ /* 0x000fea0003800000 */
[CCC-:B------:R-:W-:Y:S01]  /*0b20*/  FFMA.RZ R3, R12.reuse, R10.reuse, R15.reuse ;  /* 0x0000000a0c037223 */ /* 0x1c0fe2000000c00f */
[CCC-:B------:R-:W-:Y:S01]  /*0b30*/  FFMA.RM R8, R12.reuse, R10.reuse, R15.reuse ;  /* 0x0000000a0c087223 */ /* 0x1c0fe2000000400f */
[C---:B------:R-:W-:Y:S02]  /*0b40*/  ISETP.NE.AND P2, PT, R9.reuse, RZ, PT ;  /* 0x000000ff0900720c */ /* 0x040fe40003f45270 */
[----:B------:R-:W-:Y:S02]  /*0b50*/  ISETP.NE.AND P1, PT, R9, RZ, PT ;  /* 0x000000ff0900720c */ /* 0x000fe40003f25270 */
[----:B------:R-:W-:Y:S01]  /*0b60*/  LOP3.LUT R7, R3, 0x7fffff, RZ, 0xc0, !PT ;  /* 0x007fffff03077812 */ /* 0x000fe200078ec0ff */
[----:B------:R-:W-:Y:S01]  /*0b70*/  FFMA.RP R3, R12, R10, R15 ;  /* 0x0000000a0c037223 */ /* 0x000fe2000000800f */
[----:B------:R-:W-:Y:S02]  /*0b80*/  VIADD R10, R9, 0x20 ;  /* 0x00000020090a7836 */ /* 0x000fe40000000000 */
[----:B------:R-:W-:Y:S01]  /*0b90*/  LOP3.LUT R7, R7, 0x800000, RZ, 0xfc, !PT ;  /* 0x0080000007077812 */ /* 0x000fe200078efcff */
[----:B------:R-:W-:Y:S01]  /*0ba0*/  IMAD.MOV R9, RZ, RZ, -R9 ;  /* 0x000000ffff097224 */ /* 0x000fe200078e0a09 */
[----:B------:R-:W-:-:S02]  /*0bb0*/  FSETP.NEU.FTZ.AND P0, PT, R3, R8, PT ;  /* 0x000000080300720b */ /* 0x000fc40003f1d000 */
[----:B------:R-:W-:Y:S02]  /*0bc0*/  SHF.L.U32 R10, R7, R10, RZ ;  /* 0x0000000a070a7219 */ /* 0x000fe400000006ff */
[----:B------:R-:W-:Y:S02]  /*0bd0*/  SEL R8, R9, RZ, P2 ;  /* 0x000000ff09087207 */ /* 0x000fe40001000000 */
[----:B------:R-:W-:Y:S02]  /*0be0*/  ISETP.NE.AND P1, PT, R10, RZ, P1 ;  /* 0x000000ff0a00720c */ /* 0x000fe40000f25270 */
[----:B------:R-:W-:Y:S02]  /*0bf0*/  SHF.R.U32.HI R8, RZ, R8, R7 ;  /* 0x00000008ff087219 */ /* 0x000fe40000011607 */
[----:B------:R-:W-:Y:S02]  /*0c00*/  PLOP3.LUT P0, PT, P0, P1, PT, 0xf8, 0x8f ;  /* 0x00000000008f781c */ /* 0x000fe40000703f70 */
[----:B------:R-:W-:-:S02]  /*0c10*/  SHF.R.U32.HI R10, RZ, 0x1, R8 ;  /* 0x00000001ff0a7819 */ /* 0x000fc40000011608 */
[----:B------:R-:W-:-:S04]  /*0c20*/  SEL R3, RZ, 0x1, !P0 ;  /* 0x00000001ff037807 */ /* 0x000fc80004000000 */
[----:B------:R-:W-:-:S04]  /*0c30*/  LOP3.LUT R3, R3, 0x1, R10, 0xf8, !PT ;  /* 0x0000000103037812 */ /* 0x000fc800078ef80a */
[----:B------:R-:W-:-:S05]  /*0c40*/  LOP3.LUT R3, R3, R8, RZ, 0xc0, !PT ;  /* 0x0000000803037212 */ /* 0x000fca00078ec0ff */
[----:B------:R-:W-:-:S05]  /*0c50*/  IMAD.IADD R3, R10, 0x1, R3 ;  /* 0x000000010a037824 */ /* 0x000fca00078e0203 */
[----:B------:R-:W-:Y:S01]  /*0c60*/  LOP3.LUT R0, R3, R0, RZ, 0xfc, !PT ;  /* 0x0000000003007212 */ /* 0x000fe200078efcff */
[----:B------:R-:W-:Y:S06]  /*0c70*/  BRA `(.L_x_13) ;  /* 0x0000000000107947 */ /* 0x000fec0003800000 */
.L_x_12:
[----:B------:R-:W-:-:S04]  /*0c80*/  LOP3.LUT R0, R0, 0x80000000, RZ, 0xc0, !PT ;  /* 0x8000000000007812 */ /* 0x000fc800078ec0ff */
[----:B------:R-:W-:Y:S01]  /*0c90*/  LOP3.LUT R0, R0, 0x7f800000, RZ, 0xfc, !PT ;  /* 0x7f80000000007812 */ /* 0x000fe200078efcff */
[----:B------:R-:W-:Y:S06]  /*0ca0*/  BRA `(.L_x_13) ;  /* 0x0000000000047947 */ /* 0x000fec0003800000 */
.L_x_11:
[----:B------:R-:W-:-:S07]  /*0cb0*/  IMAD R0, R8, 0x800000, R0 ;  /* 0x0080000008007824 */ /* 0x000fce00078e0200 */
.L_x_13:
[----:B------:R-:W-:Y:S05]  /*0cc0*/  BSYNC.RECONVERGENT B3 ;  /* 0x0000000000037941 */ /* 0x000fea0003800200 */
.L_x_10:
[----:B------:R-:W-:Y:S05]  /*0cd0*/  BRA `(.L_x_14) ;  /* 0x0000000000207947 */ /* 0x000fea0003800000 */
.L_x_9:
[----:B------:R-:W-:-:S04]  /*0ce0*/  LOP3.LUT R0, R11, 0x80000000, R10, 0x48, !PT ;  /* 0x800000000b007812 */ /* 0x000fc800078e480a */
[----:B------:R-:W-:Y:S01]  /*0cf0*/  LOP3.LUT R0, R0, 0x7f800000, RZ, 0xfc, !PT ;  /* 0x7f80000000007812 */ /* 0x000fe200078efcff */
[----:B------:R-:W-:Y:S06]  /*0d00*/  BRA `(.L_x_14) ;  /* 0x0000000000147947 */ /* 0x000fec0003800000 */
.L_x_8:
[----:B------:R-:W-:Y:S01]  /*0d10*/  LOP3.LUT R0, R11, 0x80000000, R10, 0x48, !PT ;  /* 0x800000000b007812 */ /* 0x000fe200078e480a */
[----:B------:R-:W-:Y:S06]  /*0d20*/  BRA `(.L_x_14) ;  /* 0x00000000000c7947 */ /* 0x000fec0003800000 */
.L_x_7:
[----:B------:R-:W0:Y:S01]  /*0d30*/  MUFU.RSQ R0, -QNAN ;  /* 0xffc0000000007908 */ /* 0x000e220000001400 */
[----:B------:R-:W-:Y:S05]  /*0d40*/  BRA `(.L_x_14) ;  /* 0x0000000000047947 */ /* 0x000fea0003800000 */
.L_x_6:
[----:B------:R-:W-:-:S07]  /*0d50*/  FADD.FTZ R0, R0, R3 ;  /* 0x0000000300007221 */ /* 0x000fce0000010000 */
.L_x_14:
[----:B------:R-:W-:Y:S05]  /*0d60*/  BSYNC.RECONVERGENT B2 ;  /* 0x0000000000027941 */ /* 0x000fea0003800200 */
.L_x_4:
[----:B------:R-:W-:-:S04]  /*0d70*/  IMAD.MOV.U32 R7, RZ, RZ, 0x0 ;  /* 0x00000000ff077424 */ /* 0x000fc800078e00ff */
[----:B0-----:R-:W-:Y:S05]  /*0d80*/  RET.REL.NODEC R6 `(_Z15calcGradientGPUPiS_S_iii) ;  /* 0xfffffff0069c7950 */ /* 0x001fea0003c3ffff */
.L_x_15:
[----:B------:R-:W-:-:S00]  /*0d90*/  BRA `(.L_x_15) ;  /* 0xfffffffc00fc7947 */ /* 0x000fc0000383ffff */
[----:B------:R-:W-:-:S00]  /*0da0*/  NOP ;  /* 0x0000000000007918 */ /* 0x000fc00000000000 */
        /* <DEDUP_REMOVED lines=13> */
.L_x_16:


//--------------------- .nv.shared.reserved.0     --------------------------
	.section	.nv.shared.reserved.0,"aw",@nobits
	.weak		__nv_reservedSMEM_offset_0_alias
	.size		__nv_reservedSMEM_offset_0_alias, 0, 64
	.other		__nv_reservedSMEM_offset_0_alias,@"STO_CUDA_RESERVED_SHARED STV_DEFAULT"
__nv_reservedSMEM_offset_0_alias:
	.zero		0
	.zero		64


//--------------------- .nv.constant0._Z15calcGradientGPUPiS_S_iii --------------------------
	.section	.nv.constant0._Z15calcGradientGPUPiS_S_iii,"a",@progbits
	.sectionflags	@""
	.align	4
.nv.constant0._Z15calcGradientGPUPiS_S_iii:
	.zero		932


//--------------------- SYMBOLS --------------------------

	.type		.nv.reservedSmem.offset0,@object
	.size		.nv.reservedSmem.offset0,0x4
